//
// Generated by NVIDIA NVVM Compiler
//
// Compiler Build ID: CL-36424714
// Cuda compilation tools, release 13.0, V13.0.88
// Based on NVVM 20.0.0
//

.version 9.0
.target sm_100
.address_size 64

	// .globl	_Z17naive_dot_productPdS_S_i

.visible .entry _Z17naive_dot_productPdS_S_i(
	.param .u64 .ptr .align 1 _Z17naive_dot_productPdS_S_i_param_0,
	.param .u64 .ptr .align 1 _Z17naive_dot_productPdS_S_i_param_1,
	.param .u64 .ptr .align 1 _Z17naive_dot_productPdS_S_i_param_2,
	.param .u32 _Z17naive_dot_productPdS_S_i_param_3
)
{
	.reg .pred 	%p<2>;
	.reg .b32 	%r<6>;
	.reg .b64 	%rd<10>;
	.reg .b64 	%fd<5>;

	ld.param.u64 	%rd1, [_Z17naive_dot_productPdS_S_i_param_0];
	ld.param.u64 	%rd2, [_Z17naive_dot_productPdS_S_i_param_1];
	ld.param.u64 	%rd3, [_Z17naive_dot_productPdS_S_i_param_2];
	ld.param.u32 	%r2, [_Z17naive_dot_productPdS_S_i_param_3];
	mov.u32 	%r3, %ntid.x;
	mov.u32 	%r4, %ctaid.x;
	mov.u32 	%r5, %tid.x;
	mad.lo.s32 	%r1, %r3, %r4, %r5;
	setp.ge.s32 	%p1, %r1, %r2;
	@%p1 bra 	$L__BB0_2;
	cvta.to.global.u64 	%rd4, %rd1;
	cvta.to.global.u64 	%rd5, %rd2;
	cvta.to.global.u64 	%rd6, %rd3;
	mul.wide.s32 	%rd7, %r1, 8;
	add.s64 	%rd8, %rd4, %rd7;
	ld.global.f64 	%fd1, [%rd8];
	add.s64 	%rd9, %rd5, %rd7;
	ld.global.f64 	%fd2, [%rd9];
	mul.f64 	%fd3, %fd1, %fd2;
	atom.global.add.f64 	%fd4, [%rd6], %fd3;
$L__BB0_2:
	ret;

}


// ===== COMPILED SASS (sm_100) =====

	.target	sm_100

	.elftype	@"ET_EXEC"


//--------------------- .note.nv.tkinfo           --------------------------
	.section	.note.nv.tkinfo,"",@"SHT_NOTE"
	.sectionflags	@"SHF_NOTE_NV_TKINFO"
	.tkinfo
        /*0018*/ 	.word	0x00000002
        /*0030*/ 	.string	""
        /*0030*/ 	.string	"ptxas"
        /*0030*/ 	.string	"Cuda compilation tools, release 13.0, V13.0.88"
        /*0030*/ 	.string	"Build cuda_13.0.r13.0/compiler.36424714_0"
        /*0030*/ 	.string	"-arch sm_100 -m 64 "



//--------------------- .note.nv.cuinfo           --------------------------
	.section	.note.nv.cuinfo,"",@"SHT_NOTE"
	.sectionflags	@"SHF_NOTE_NV_CUINFO"
        /*0018*/ 	.short	0x0002
        /*001a*/ 	.short	0x0064
        /*001c*/ 	.short	0x0082
	.zero		2


//--------------------- .nv.info                  --------------------------
	.section	.nv.info,"",@"SHT_CUDA_INFO"
	.align	4


	//----- nvinfo : EIATTR_REGCOUNT
	.align		4
        /*0000*/ 	.byte	0x04, 0x2f
        /*0002*/ 	.short	(.L_1 - .L_0)
	.align		4
.L_0:
        /*0004*/ 	.word	index@(_Z17naive_dot_productPdS_S_i)
        /*0008*/ 	.word	0x0000000c


	//----- nvinfo : EIATTR_FRAME_SIZE
	.align		4
.L_1:
        /*000c*/ 	.byte	0x04, 0x11
        /*000e*/ 	.short	(.L_3 - .L_2)
	.align		4
.L_2:
        /*0010*/ 	.word	index@(_Z17naive_dot_productPdS_S_i)
        /*0014*/ 	.word	0x00000000


	//----- nvinfo : EIATTR_MIN_STACK_SIZE
	.align		4
.L_3:
        /*0018*/ 	.byte	0x04, 0x12
        /*001a*/ 	.short	(.L_5 - .L_4)
	.align		4
.L_4:
        /*001c*/ 	.word	index@(_Z17naive_dot_productPdS_S_i)
        /*0020*/ 	.word	0x00000000
.L_5:


//--------------------- .nv.compat                --------------------------
	.section	.nv.compat,"",@"SHT_CUDA_COMPAT_INFO"
	.align	4
        /*0000*/ 	.byte	0x02, 0x09, 0x00, 0x00, 0x02, 0x02, 0x01, 0x00, 0x02, 0x05, 0x05, 0x00, 0x03, 0x07, 0x01, 0x01
        /*0010*/ 	.byte	0x02, 0x03, 0x00, 0x00, 0x02, 0x06, 0x01, 0x00, 0x04, 0x0b, 0x08, 0x00, 0x01, 0x00, 0x00, 0x00
        /*0020*/ 	.byte	0x00, 0x00, 0x00, 0x00


//--------------------- .nv.info._Z17naive_dot_productPdS_S_i --------------------------
	.section	.nv.info._Z17naive_dot_productPdS_S_i,"",@"SHT_CUDA_INFO"
	.sectionflags	@""
	.align	4


	//----- nvinfo : EIATTR_CUDA_API_VERSION
	.align		4
        /*0000*/ 	.byte	0x04, 0x37
        /*0002*/ 	.short	(.L_7 - .L_6)
.L_6:
        /*0004*/ 	.word	0x00000082


	//----- nvinfo : EIATTR_KPARAM_INFO
	.align		4
.L_7:
        /*0008*/ 	.byte	0x04, 0x17
        /*000a*/ 	.short	(.L_9 - .L_8)
.L_8:
        /*000c*/ 	.word	0x00000000
        /*0010*/ 	.short	0x0003
        /*0012*/ 	.short	0x0018
        /*0014*/ 	.byte	0x00, 0xf0, 0x11, 0x00


	//----- nvinfo : EIATTR_KPARAM_INFO
	.align		4
.L_9:
        /*0018*/ 	.byte	0x04, 0x17
        /*001a*/ 	.short	(.L_11 - .L_10)
.L_10:
        /*001c*/ 	.word	0x00000000
        /*0020*/ 	.short	0x0002
        /*0022*/ 	.short	0x0010
        /*0024*/ 	.byte	0x00, 0xf5, 0x21, 0x00


	//----- nvinfo : EIATTR_KPARAM_INFO
	.align		4
.L_11:
        /*0028*/ 	.byte	0x04, 0x17
        /*002a*/ 	.short	(.L_13 - .L_12)
.L_12:
        /*002c*/ 	.word	0x00000000
        /*0030*/ 	.short	0x0001
        /*0032*/ 	.short	0x0008
        /*0034*/ 	.byte	0x00, 0xf5, 0x21, 0x00


	//----- nvinfo : EIATTR_KPARAM_INFO
	.align		4
.L_13:
        /*0038*/ 	.byte	0x04, 0x17
        /*003a*/ 	.short	(.L_15 - .L_14)
.L_14:
        /*003c*/ 	.word	0x00000000
        /*0040*/ 	.short	0x0000
        /*0042*/ 	.short	0x0000
        /*0044*/ 	.byte	0x00, 0xf5, 0x21, 0x00


	//----- nvinfo : EIATTR_SPARSE_MMA_MASK
	.align		4
.L_15:
        /*0048*/ 	.byte	0x03, 0x50
        /*004a*/ 	.short	0x0000


	//----- nvinfo : EIATTR_MAXREG_COUNT
	.align		4
        /*004c*/ 	.byte	0x03, 0x1b
        /*004e*/ 	.short	0x00ff


	//----- nvinfo : EIATTR_MERCURY_ISA_VERSION
	.align		4
        /*0050*/ 	.byte	0x03, 0x5f
        /*0052*/ 	.short	0x0101


	//----- nvinfo : EIATTR_VRC_CTA_INIT_COUNT
	.align		4
        /*0054*/ 	.byte	0x02, 0x4a
	.zero		1
	.zero		1


	//----- nvinfo : EIATTR_EXIT_INSTR_OFFSETS
	.align		4
        /*0058*/ 	.byte	0x04, 0x1c
        /*005a*/ 	.short	(.L_17 - .L_16)


	//   ....[0]....
.L_16:
        /*005c*/ 	.word	0x00000070


	//   ....[1]....
        /*0060*/ 	.word	0x00000120


	//----- nvinfo : EIATTR_CBANK_PARAM_SIZE
	.align		4
.L_17:
        /*0064*/ 	.byte	0x03, 0x19
        /*0066*/ 	.short	0x001c


	//----- nvinfo : EIATTR_PARAM_CBANK
	.align		4
        /*0068*/ 	.byte	0x04, 0x0a
        /*006a*/ 	.short	(.L_19 - .L_18)
	.align		4
.L_18:
        /*006c*/ 	.word	index@(.nv.constant0._Z17naive_dot_productPdS_S_i)
        /*0070*/ 	.short	0x0380
        /*0072*/ 	.short	0x001c


	//----- nvinfo : EIATTR_SW_WAR
	.align		4
.L_19:
        /*0074*/ 	.byte	0x04, 0x36
        /*0076*/ 	.short	(.L_21 - .L_20)
.L_20:
        /*0078*/ 	.word	0x00000008
.L_21:


//--------------------- .nv.callgraph             --------------------------
	.section	.nv.callgraph,"",@"SHT_CUDA_CALLGRAPH"
	.align	4
	.sectionentsize	8
	.align		4
        /*0000*/ 	.word	0x00000000
	.align		4
        /*0004*/ 	.word	0xffffffff
	.align		4
        /*0008*/ 	.word	0x00000000
	.align		4
        /*000c*/ 	.word	0xfffffffe
	.align		4
        /*0010*/ 	.word	0x00000000
	.align		4
        /*0014*/ 	.word	0xfffffffd
	.align		4
        /*0018*/ 	.word	0x00000000
	.align		4
        /*001c*/ 	.word	0xfffffffc


//--------------------- .text._Z17naive_dot_productPdS_S_i --------------------------
	.section	.text._Z17naive_dot_productPdS_S_i,"ax",@progbits
	.align	128
        .global         _Z17naive_dot_productPdS_S_i
        .type           _Z17naive_dot_productPdS_S_i,@function
        .size           _Z17naive_dot_productPdS_S_i,(.L_x_1 - _Z17naive_dot_productPdS_S_i)
        .other          _Z17naive_dot_productPdS_S_i,@"STO_CUDA_ENTRY STV_DEFAULT"
_Z17naive_dot_productPdS_S_i:
.text._Z17naive_dot_productPdS_S_i:
[----:B------:R-:W-:Y:S01]  /*0000*/  LDC R1, c[0x0][0x37c] ;  /* 0x0000df00ff017b82 */ /* 0x000fe20000000800 */
[----:B------:R-:W0:Y:S01]  /*0010*/  S2R R7, SR_CTAID.X ;  /* 0x0000000000077919 */ /* 0x000e220000002500 */
[----:B------:R-:W0:Y:S01]  /*0020*/  LDCU UR4, c[0x0][0x360] ;  /* 0x00006c00ff0477ac */ /* 0x000e220008000800 */
[----:B------:R-:W0:Y:S01]  /*0030*/  S2R R0, SR_TID.X ;  /* 0x0000000000007919 */ /* 0x000e220000002100 */
[----:B------:R-:W1:Y:S01]  /*0040*/  LDCU UR5, c[0x0][0x398] ;  /* 0x00007300ff0577ac */ /* 0x000e620008000800 */
[----:B0-----:R-:W-:-:S05]  /*0050*/  IMAD R7, R7, UR4, R0 ;  /* 0x0000000407077c24 */ /* 0x001fca000f8e0200 */
[----:B-1----:R-:W-:-:S13]  /*0060*/  ISETP.GE.AND P0, PT, R7, UR5, PT ;  /* 0x0000000507007c0c */ /* 0x002fda000bf06270 */
[----:B------:R-:W-:Y:S05]  /*0070*/  @P0 EXIT ;  /* 0x000000000000094d */ /* 0x000fea0003800000 */
[----:B------:R-:W0:Y:S01]  /*0080*/  LDC.64 R2, c[0x0][0x380] ;  /* 0x0000e000ff027b82 */ /* 0x000e220000000a00 */
[----:B------:R-:W1:Y:S07]  /*0090*/  LDCU.64 UR4, c[0x0][0x358] ;  /* 0x00006b00ff0477ac */ /* 0x000e6e0008000a00 */
[----:B------:R-:W2:Y:S01]  /*00a0*/  LDC.64 R4, c[0x0][0x388] ;  /* 0x0000e200ff047b82 */ /* 0x000ea20000000a00 */
[----:B0-----:R-:W-:-:S06]  /*00b0*/  IMAD.WIDE R2, R7, 0x8, R2 ;  /* 0x0000000807027825 */ /* 0x001fcc00078e0202 */
[----:B-1----:R-:W3:Y:S01]  /*00c0*/  LDG.E.64 R2, desc[UR4][R2.64] ;  /* 0x0000000402027981 */ /* 0x002ee2000c1e1b00 */
[----:B--2---:R-:W-:-:S06]  /*00d0*/  IMAD.WIDE R4, R7, 0x8, R4 ;  /* 0x0000000807047825 */ /* 0x004fcc00078e0204 */
[----:B------:R-:W3:Y:S01]  /*00e0*/  LDG.E.64 R4, desc[UR4][R4.64] ;  /* 0x0000000404047981 */ /* 0x000ee2000c1e1b00 */
[----:B------:R-:W0:Y:S01]  /*00f0*/  LDC.64 R8, c[0x0][0x390] ;  /* 0x0000e400ff087b82 */ /* 0x000e220000000a00 */
[----:B---3--:R-:W-:-:S07]  /*0100*/  DMUL R6, R2, R4 ;  /* 0x0000000402067228 */ /* 0x008fce0000000000 */
[----:B0-----:R-:W-:Y:S01]  /*0110*/  REDG.E.ADD.F64.RN.STRONG.GPU desc[UR4][R8.64], R6 ;  /* 0x00000006080079a6 */ /* 0x001fe2000c12ff04 */
[----:B------:R-:W-:Y:S05]  /*0120*/  EXIT ;  /* 0x000000000000794d */ /* 0x000fea0003800000 */
.L_x_0:
[----:B------:R-:W-:-:S00]  /*0130*/  BRA `(.L_x_0) ;  /* 0xfffffffc00fc7947 */ /* 0x000fc0000383ffff */
[----:B------:R-:W-:-:S00]  /*0140*/  NOP ;  /* 0x0000000000007918 */ /* 0x000fc00000000000 */
        /* <DEDUP_REMOVED lines=11> */
.L_x_1:


//--------------------- .nv.shared.reserved.0     --------------------------
	.section	.nv.shared.reserved.0,"aw",@nobits
	.weak		__nv_reservedSMEM_offset_0_alias
	.size		__nv_reservedSMEM_offset_0_alias, 0, 64
	.other		__nv_reservedSMEM_offset_0_alias,@"STO_CUDA_RESERVED_SHARED STV_DEFAULT"
__nv_reservedSMEM_offset_0_alias:
	.zero		0
	.zero		64


//--------------------- .nv.constant0._Z17naive_dot_productPdS_S_i --------------------------
	.section	.nv.constant0._Z17naive_dot_productPdS_S_i,"a",@progbits
	.sectionflags	@""
	.align	4
.nv.constant0._Z17naive_dot_productPdS_S_i:
	.zero		924


//--------------------- SYMBOLS --------------------------

	.type		.nv.reservedSmem.offset0,@object
	.size		.nv.reservedSmem.offset0,0x4
